//
// Generated by NVIDIA NVVM Compiler
//
// Compiler Build ID: CL-36424714
// Cuda compilation tools, release 13.0, V13.0.88
// Based on NVVM 20.0.0
//

.version 9.0
.target sm_100
.address_size 64

	// .globl	_Z8mykernelv
.extern .func  (.param .b32 func_retval0) vprintf
(
	.param .b64 vprintf_param_0,
	.param .b64 vprintf_param_1
)
;
.global .align 1 .b8 $str[6] = {72, 101, 108, 108, 111};

.visible .entry _Z8mykernelv()
{
	.reg .b32 	%r<3>;
	.reg .b64 	%rd<3>;

	mov.u64 	%rd1, $str;
	cvta.global.u64 	%rd2, %rd1;
	{ // callseq 0, 0
	.param .b64 param0;
	st.param.b64 	[param0], %rd2;
	.param .b64 param1;
	st.param.b64 	[param1], 0;
	.param .b32 retval0;
	call.uni (retval0), 
	vprintf, 
	(
	param0, 
	param1
	);
	ld.param.b32 	%r1, [retval0];
	} // callseq 0
	ret;

}


// ===== COMPILED SASS (sm_100) =====

	.target	sm_100

	.elftype	@"ET_EXEC"


//--------------------- .note.nv.tkinfo           --------------------------
	.section	.note.nv.tkinfo,"",@"SHT_NOTE"
	.sectionflags	@"SHF_NOTE_NV_TKINFO"
	.tkinfo
        /*0018*/ 	.word	0x00000002
        /*0030*/ 	.string	""
        /*0030*/ 	.string	"ptxas"
        /*0030*/ 	.string	"Cuda compilation tools, release 13.0, V13.0.88"
        /*0030*/ 	.string	"Build cuda_13.0.r13.0/compiler.36424714_0"
        /*0030*/ 	.string	"-arch sm_100 -m 64 "



//--------------------- .note.nv.cuinfo           --------------------------
	.section	.note.nv.cuinfo,"",@"SHT_NOTE"
	.sectionflags	@"SHF_NOTE_NV_CUINFO"
        /*0018*/ 	.short	0x0002
        /*001a*/ 	.short	0x0064
        /*001c*/ 	.short	0x0082
	.zero		2


//--------------------- .nv.info                  --------------------------
	.section	.nv.info,"",@"SHT_CUDA_INFO"
	.align	4


	//----- nvinfo : EIATTR_REGCOUNT
	.align		4
        /*0000*/ 	.byte	0x04, 0x2f
        /*0002*/ 	.short	(.L_2 - .L_1)
	.align		4
.L_1:
        /*0004*/ 	.word	index@(_Z8mykernelv)
        /*0008*/ 	.word	0x00000018


	//----- nvinfo : EIATTR_FRAME_SIZE
	.align		4
.L_2:
        /*000c*/ 	.byte	0x04, 0x11
        /*000e*/ 	.short	(.L_4 - .L_3)
	.align		4
.L_3:
        /*0010*/ 	.word	index@(_Z8mykernelv)
        /*0014*/ 	.word	0x00000000


	//----- nvinfo : EIATTR_MIN_STACK_SIZE
	.align		4
.L_4:
        /*0018*/ 	.byte	0x04, 0x12
        /*001a*/ 	.short	(.L_6 - .L_5)
	.align		4
.L_5:
        /*001c*/ 	.word	index@(_Z8mykernelv)
        /*0020*/ 	.word	0x00000000
.L_6:


//--------------------- .nv.compat                --------------------------
	.section	.nv.compat,"",@"SHT_CUDA_COMPAT_INFO"
	.align	4
        /*0000*/ 	.byte	0x02, 0x09, 0x00, 0x00, 0x02, 0x02, 0x01, 0x00, 0x02, 0x05, 0x05, 0x00, 0x03, 0x07, 0x01, 0x01
        /*0010*/ 	.byte	0x02, 0x03, 0x00, 0x00, 0x02, 0x06, 0x01, 0x00, 0x04, 0x0b, 0x08, 0x00, 0x09, 0x00, 0x00, 0x00
        /*0020*/ 	.byte	0x00, 0x00, 0x00, 0x00


//--------------------- .nv.info._Z8mykernelv     --------------------------
	.section	.nv.info._Z8mykernelv,"",@"SHT_CUDA_INFO"
	.sectionflags	@""
	.align	4


	//----- nvinfo : EIATTR_CUDA_API_VERSION
	.align		4
        /*0000*/ 	.byte	0x04, 0x37
        /*0002*/ 	.short	(.L_8 - .L_7)
.L_7:
        /*0004*/ 	.word	0x00000082


	//----- nvinfo : EIATTR_SPARSE_MMA_MASK
	.align		4
.L_8:
        /*0008*/ 	.byte	0x03, 0x50
        /*000a*/ 	.short	0x0000


	//----- nvinfo : EIATTR_MAXREG_COUNT
	.align		4
        /*000c*/ 	.byte	0x03, 0x1b
        /*000e*/ 	.short	0x00ff


	//----- nvinfo : EIATTR_EXTERNS
	.align		4
        /*0010*/ 	.byte	0x04, 0x0f
        /*0012*/ 	.short	(.L_10 - .L_9)


	//   ....[0]....
	.align		4
.L_9:
        /*0014*/ 	.word	index@(vprintf)


	//----- nvinfo : EIATTR_MERCURY_ISA_VERSION
	.align		4
.L_10:
        /*0018*/ 	.byte	0x03, 0x5f
        /*001a*/ 	.short	0x0101


	//----- nvinfo : EIATTR_VRC_CTA_INIT_COUNT
	.align		4
        /*001c*/ 	.byte	0x02, 0x4a
	.zero		1
	.zero		1


	//----- nvinfo : EIATTR_SYSCALL_OFFSETS
	.align		4
        /*0020*/ 	.byte	0x04, 0x46
        /*0022*/ 	.short	(.L_12 - .L_11)


	//   ....[0]....
.L_11:
        /*0024*/ 	.word	0x00000080


	//----- nvinfo : EIATTR_EXIT_INSTR_OFFSETS
	.align		4
.L_12:
        /*0028*/ 	.byte	0x04, 0x1c
        /*002a*/ 	.short	(.L_14 - .L_13)


	//   ....[0]....
.L_13:
        /*002c*/ 	.word	0x00000090


	//----- nvinfo : EIATTR_SW_WAR
	.align		4
.L_14:
        /*0030*/ 	.byte	0x04, 0x36
        /*0032*/ 	.short	(.L_16 - .L_15)
.L_15:
        /*0034*/ 	.word	0x00000008
.L_16:


//--------------------- .nv.callgraph             --------------------------
	.section	.nv.callgraph,"",@"SHT_CUDA_CALLGRAPH"
	.align	4
	.sectionentsize	8
	.align		4
        /*0000*/ 	.word	0x00000000
	.align		4
        /*0004*/ 	.word	0xffffffff
	.align		4
        /*0008*/ 	.word	index@(_Z8mykernelv)
	.align		4
        /*000c*/ 	.word	index@(vprintf)
	.align		4
        /*0010*/ 	.word	0x00000000
	.align		4
        /*0014*/ 	.word	0xfffffffe
	.align		4
        /*0018*/ 	.word	0x00000000
	.align		4
        /*001c*/ 	.word	0xfffffffd
	.align		4
        /*0020*/ 	.word	0x00000000
	.align		4
        /*0024*/ 	.word	0xfffffffc


//--------------------- .nv.constant4             --------------------------
	.section	.nv.constant4,"a",@progbits
	.align	8
	.align		8
.nv.constant4:
        /*0000*/ 	.dword	vprintf
	.align		8
        /*0008*/ 	.dword	$str


//--------------------- .text._Z8mykernelv        --------------------------
	.section	.text._Z8mykernelv,"ax",@progbits
	.align	128
        .global         _Z8mykernelv
        .type           _Z8mykernelv,@function
        .size           _Z8mykernelv,(.L_x_2 - _Z8mykernelv)
        .other          _Z8mykernelv,@"STO_CUDA_ENTRY STV_DEFAULT"
_Z8mykernelv:
.text._Z8mykernelv:
[----:B------:R-:W0:Y:S01]  /*0000*/  LDC R1, c[0x0][0x37c] ;  /* 0x0000df00ff017b82 */ /* 0x000e220000000800 */
[----:B------:R-:W-:Y:S01]  /*0010*/  MOV R0, 0x0 ;  /* 0x0000000000007802 */ /* 0x000fe20000000f00 */
[----:B------:R-:W1:Y:S01]  /*0020*/  LDCU.64 UR4, c[0x4][0x8] ;  /* 0x01000100ff0477ac */ /* 0x000e620008000a00 */
[----:B------:R-:W-:-:S05]  /*0030*/  CS2R R6, SRZ ;  /* 0x0000000000067805 */ /* 0x000fca000001ff00 */
[----:B------:R2:W3:Y:S01]  /*0040*/  LDC.64 R2, c[0x4][R0] ;  /* 0x0100000000027b82 */ /* 0x0004e20000000a00 */
[----:B-1----:R-:W-:Y:S02]  /*0050*/  IMAD.U32 R4, RZ, RZ, UR4 ;  /* 0x00000004ff047e24 */ /* 0x002fe4000f8e00ff */
[----:B--2---:R-:W-:-:S07]  /*0060*/  IMAD.U32 R5, RZ, RZ, UR5 ;  /* 0x00000005ff057e24 */ /* 0x004fce000f8e00ff */
[----:B------:R-:W-:-:S07]  /*0070*/  LEPC R20, `(.L_x_0) ;  /* 0x000000001014794e */ /* 0x000fce0000000000 */
[----:B0--3--:R-:W-:Y:S05]  /*0080*/  CALL.ABS.NOINC R2 ;  /* 0x0000000002007343 */ /* 0x009fea0003c00000 */
.L_x_0:
[----:B------:R-:W-:Y:S05]  /*0090*/  EXIT ;  /* 0x000000000000794d */ /* 0x000fea0003800000 */
.L_x_1:
[----:B------:R-:W-:-:S00]  /*00a0*/  BRA `(.L_x_1) ;  /* 0xfffffffc00fc7947 */ /* 0x000fc0000383ffff */
[----:B------:R-:W-:-:S00]  /*00b0*/  NOP ;  /* 0x0000000000007918 */ /* 0x000fc00000000000 */
        /* <DEDUP_REMOVED lines=12> */
.L_x_2:


//--------------------- .nv.global.init           --------------------------
	.section	.nv.global.init,"aw",@progbits
.nv.global.init:
	.type		$str,@object
	.size		$str,(.L_0 - $str)
$str:
        /*0000*/ 	.byte	0x48, 0x65, 0x6c, 0x6c, 0x6f, 0x00
.L_0:


//--------------------- .nv.shared.reserved.0     --------------------------
	.section	.nv.shared.reserved.0,"aw",@nobits
	.weak		__nv_reservedSMEM_offset_0_alias
	.size		__nv_reservedSMEM_offset_0_alias, 0, 64
	.other		__nv_reservedSMEM_offset_0_alias,@"STO_CUDA_RESERVED_SHARED STV_DEFAULT"
__nv_reservedSMEM_offset_0_alias:
	.zero		0
	.zero		64


//--------------------- .nv.constant0._Z8mykernelv --------------------------
	.section	.nv.constant0._Z8mykernelv,"a",@progbits
	.sectionflags	@""
	.align	4
.nv.constant0._Z8mykernelv:
	.zero		896


//--------------------- SYMBOLS --------------------------

	.type		.nv.reservedSmem.offset0,@object
	.size		.nv.reservedSmem.offset0,0x4
	.type		vprintf,@function
